	.headerflags	@"EF_CUDA_TEXMODE_UNIFIED EF_CUDA_64BIT_ADDRESS EF_CUDA_ACCELERATORS EF_CUDA_SM90 EF_CUDA_VIRTUAL_SM(EF_CUDA_SM90)"
	.elftype	@"ET_EXEC"


//--------------------- .nv.info                  --------------------------
	.section	.nv.info,"",@"SHT_CUDA_INFO"
	.align	4


	//----- nvinfo : EIATTR_REGCOUNT
	.align		4
        /*0000*/ 	.byte	0x04, 0x2f
        /*0002*/ 	.short	(.L_1 - .L_0)
	.align		4
.L_0:
        /*0004*/ 	.word	index@(triton_poi_fused__to_copy_5)
        /*0008*/ 	.word	0x0000000a


	//----- nvinfo : EIATTR_MIN_STACK_SIZE
	.align		4
.L_1:
        /*000c*/ 	.byte	0x04, 0x12
        /*000e*/ 	.short	(.L_3 - .L_2)
	.align		4
.L_2:
        /*0010*/ 	.word	index@(triton_poi_fused__to_copy_5)
        /*0014*/ 	.word	0x00000000


	//----- nvinfo : EIATTR_FRAME_SIZE
	.align		4
.L_3:
        /*0018*/ 	.byte	0x04, 0x11
        /*001a*/ 	.short	(.L_5 - .L_4)
	.align		4
.L_4:
        /*001c*/ 	.word	index@(triton_poi_fused__to_copy_5)
        /*0020*/ 	.word	0x00000000


	//----- nvinfo : EIATTR_MIN_STACK_SIZE
	.align		4
.L_5:
        /*0024*/ 	.byte	0x04, 0x12
        /*0026*/ 	.short	(.L_7 - .L_6)
	.align		4
.L_6:
        /*0028*/ 	.word	index@(triton_poi_fused__to_copy_5)
        /*002c*/ 	.word	0x00000000
.L_7:


//--------------------- .nv.info.triton_poi_fused__to_copy_5 --------------------------
	.section	.nv.info.triton_poi_fused__to_copy_5,"",@"SHT_CUDA_INFO"
	.sectionflags	@""
	.align	4


	//----- nvinfo : EIATTR_CUDA_API_VERSION
	.align		4
        /*0000*/ 	.byte	0x04, 0x37
        /*0002*/ 	.short	(.L_9 - .L_8)
.L_8:
        /*0004*/ 	.word	0x0000007c


	//----- nvinfo : EIATTR_KPARAM_INFO
	.align		4
.L_9:
        /*0008*/ 	.byte	0x04, 0x17
        /*000a*/ 	.short	(.L_11 - .L_10)
.L_10:
        /*000c*/ 	.word	0x00000000
        /*0010*/ 	.short	0x0001
        /*0012*/ 	.short	0x0008
        /*0014*/ 	.byte	0x00, 0xf0, 0x11, 0x00


	//----- nvinfo : EIATTR_KPARAM_INFO
	.align		4
.L_11:
        /*0018*/ 	.byte	0x04, 0x17
        /*001a*/ 	.short	(.L_13 - .L_12)
.L_12:
        /*001c*/ 	.word	0x00000000
        /*0020*/ 	.short	0x0000
        /*0022*/ 	.short	0x0000
        /*0024*/ 	.byte	0x00, 0xf4, 0x21, 0x00


	//----- nvinfo : EIATTR_SPARSE_MMA_MASK
	.align		4
.L_13:
        /*0028*/ 	.byte	0x03, 0x50
        /*002a*/ 	.short	0x0000


	//----- nvinfo : EIATTR_MAXREG_COUNT
	.align		4
        /*002c*/ 	.byte	0x03, 0x1b
        /*002e*/ 	.short	0x00ff


	//----- nvinfo : EIATTR_EXIT_INSTR_OFFSETS
	.align		4
        /*0030*/ 	.byte	0x04, 0x1c
        /*0032*/ 	.short	(.L_15 - .L_14)


	//   ....[0]....
.L_14:
        /*0034*/ 	.word	0x00000140


	//   ....[1]....
        /*0038*/ 	.word	0x00000170


	//----- nvinfo : EIATTR_REQNTID
	.align		4
.L_15:
        /*003c*/ 	.byte	0x04, 0x10
        /*003e*/ 	.short	(.L_17 - .L_16)
.L_16:
        /*0040*/ 	.word	0x00000020
        /*0044*/ 	.word	0x00000001
        /*0048*/ 	.word	0x00000001


	//----- nvinfo : EIATTR_CBANK_PARAM_SIZE
	.align		4
.L_17:
        /*004c*/ 	.byte	0x03, 0x19
        /*004e*/ 	.short	0x000c


	//----- nvinfo : EIATTR_PARAM_CBANK
	.align		4
        /*0050*/ 	.byte	0x04, 0x0a
        /*0052*/ 	.short	(.L_19 - .L_18)
	.align		4
.L_18:
        /*0054*/ 	.word	index@(.nv.constant0.triton_poi_fused__to_copy_5)
        /*0058*/ 	.short	0x0210
        /*005a*/ 	.short	0x000c


	//----- nvinfo : EIATTR_SW_WAR
	.align		4
.L_19:
        /*005c*/ 	.byte	0x04, 0x36
        /*005e*/ 	.short	(.L_21 - .L_20)
.L_20:
        /*0060*/ 	.word	0x00000008
.L_21:


//--------------------- .nv.callgraph             --------------------------
	.section	.nv.callgraph,"",@"SHT_CUDA_CALLGRAPH"
	.align	4
	.sectionentsize	8
	.align		4
        /*0000*/ 	.word	0x00000000
	.align		4
        /*0004*/ 	.word	0xffffffff
	.align		4
        /*0008*/ 	.word	0x00000000
	.align		4
        /*000c*/ 	.word	0xfffffffe
	.align		4
        /*0010*/ 	.word	0x00000000
	.align		4
        /*0014*/ 	.word	0xfffffffd
	.align		4
        /*0018*/ 	.word	0x00000000
	.align		4
        /*001c*/ 	.word	0xfffffffc


//--------------------- .text.triton_poi_fused__to_copy_5 --------------------------
	.section	.text.triton_poi_fused__to_copy_5,"ax",@progbits
	.align	128
        .global         triton_poi_fused__to_copy_5
        .type           triton_poi_fused__to_copy_5,@function
        .size           triton_poi_fused__to_copy_5,(.L_x_1 - triton_poi_fused__to_copy_5)
        .other          triton_poi_fused__to_copy_5,@"STO_CUDA_ENTRY STV_DEFAULT"
triton_poi_fused__to_copy_5:
.text.triton_poi_fused__to_copy_5:
[----:B------:R-:W0:Y:S02]  /*0000*/  LDC R1, c[0x0][0x28] ;  /* 0x00000a00ff017b82 */ /* 0x000e240000000800 */
[----:B------:R-:W1:Y:S01]  /*0010*/  S2R R0, SR_TID.X ;  /* 0x0000000000007919 */ /* 0x000e620000002100 */
[----:B------:R-:W2:Y:S01]  /*0020*/  S2R R5, SR_CTAID.X ;  /* 0x0000000000057919 */ /* 0x000ea20000002500 */
[----:B-1----:R-:W-:-:S05]  /*0030*/  IMAD.SHL.U32 R0, R0, 0x2, RZ ;  /* 0x0000000200007824 */ /* 0x002fca00078e00ff */
[----:B------:R-:W-:-:S05]  /*0040*/  LOP3.LUT R0, R0, 0x3e, RZ, 0xc0, !PT ;  /* 0x0000003e00007812 */ /* 0x000fca00078ec0ff */
[----:B--2---:R-:W-:-:S04]  /*0050*/  IMAD R5, R5, 0x40, R0 ;  /* 0x0000004005057824 */ /* 0x004fc800078e0200 */
[C---:B------:R-:W-:Y:S01]  /*0060*/  VIADD R0, R5.reuse, 0x1 ;  /* 0x0000000105007836 */ /* 0x040fe20000000000 */
[----:B------:R-:W-:Y:S02]  /*0070*/  I2FP.F32.S32 R2, R5 ;  /* 0x0000000500027245 */ /* 0x000fe40000201400 */
[----:B------:R-:W-:Y:S02]  /*0080*/  ISETP.GE.AND P0, PT, R5, 0x40, PT ;  /* 0x000000400500780c */ /* 0x000fe40003f06270 */
[----:B------:R-:W-:Y:S01]  /*0090*/  I2FP.F32.S32 R0, R0 ;  /* 0x0000000000007245 */ /* 0x000fe20000201400 */
[----:B------:R-:W-:Y:S02]  /*00a0*/  FMUL R4, R2, 0.4920634925365447998 ;  /* 0x3efbefbf02047820 */ /* 0x000fe40000400000 */
[----:B------:R-:W1:Y:S02]  /*00b0*/  LDC.64 R2, c[0x0][0x210] ;  /* 0x00008400ff027b82 */ /* 0x000e640000000a00 */
[----:B------:R-:W-:Y:S01]  /*00c0*/  FMUL R0, R0, 0.4920634925365447998 ;  /* 0x3efbefbf00007820 */ /* 0x000fe20000400000 */
[----:B------:R-:W-:-:S04]  /*00d0*/  FMNMX R4, RZ, R4, !PT ;  /* 0x00000004ff047209 */ /* 0x000fc80007800000 */
[----:B------:R-:W-:Y:S02]  /*00e0*/  FMNMX R0, RZ, R0, !PT ;  /* 0x00000000ff007209 */ /* 0x000fe40007800000 */
[----:B------:R-:W2:Y:S08]  /*00f0*/  F2I.TRUNC.NTZ R4, R4 ;  /* 0x0000000400047305 */ /* 0x000eb0000020f100 */
[----:B------:R-:W3:Y:S01]  /*0100*/  F2I.TRUNC.NTZ R6, R0 ;  /* 0x0000000000067305 */ /* 0x000ee2000020f100 */
[----:B-1----:R-:W-:Y:S01]  /*0110*/  IMAD.WIDE R2, R5, 0x8, R2 ;  /* 0x0000000805027825 */ /* 0x002fe200078e0202 */
[----:B--2---:R-:W-:-:S02]  /*0120*/  SHF.R.S32.HI R5, RZ, 0x1f, R4 ;  /* 0x0000001fff057819 */ /* 0x004fc40000011404 */
[----:B---3--:R-:W-:Y:S01]  /*0130*/  SHF.R.S32.HI R7, RZ, 0x1f, R6 ;  /* 0x0000001fff077819 */ /* 0x008fe20000011406 */
[----:B------:R-:W-:Y:S06]  /*0140*/  @P0 EXIT ;  /* 0x000000000000094d */ /* 0x000fec0003800000 */
[----:B------:R-:W-:Y:S02]  /*0150*/  ULDC.64 UR4, c[0x0][0x208] ;  /* 0x0000820000047ab9 */ /* 0x000fe40000000a00 */
[----:B------:R-:W-:Y:S01]  /*0160*/  STG.E.128 desc[UR4][R2.64], R4 ;  /* 0x0000000402007986 */ /* 0x000fe2000c101d04 */
[----:B------:R-:W-:Y:S05]  /*0170*/  EXIT ;  /* 0x000000000000794d */ /* 0x000fea0003800000 */
.L_x_0:
[----:B------:R-:W-:-:S00]  /*0180*/  BRA `(.L_x_0) ;  /* 0xfffffffc00fc7947 */ /* 0x000fc0000383ffff */
[----:B------:R-:W-:-:S00]  /*0190*/  NOP ;  /* 0x0000000000007918 */ /* 0x000fc00000000000 */
        /* <DEDUP_REMOVED lines=14> */
.L_x_1:


//--------------------- .nv.constant0.triton_poi_fused__to_copy_5 --------------------------
	.section	.nv.constant0.triton_poi_fused__to_copy_5,"a",@progbits
	.sectionflags	@""
	.align	4
.nv.constant0.triton_poi_fused__to_copy_5:
	.zero		540
